//
// Generated by NVIDIA NVVM Compiler
//
// Compiler Build ID: CL-36424714
// Cuda compilation tools, release 13.0, V13.0.88
// Based on NVVM 20.0.0
//

.version 9.0
.target sm_100
.address_size 64

	// .globl	_Z6kernel14cudaPitchedPtr

.visible .entry _Z6kernel14cudaPitchedPtr(
	.param .align 8 .b8 _Z6kernel14cudaPitchedPtr_param_0[32]
)
{
	.reg .b32 	%r<5>;
	.reg .b32 	%f<3>;
	.reg .b64 	%rd<5>;

	ld.param.u64 	%rd1, [_Z6kernel14cudaPitchedPtr_param_0];
	cvta.to.global.u64 	%rd2, %rd1;
	mov.u32 	%r1, %ntid.x;
	mov.u32 	%r2, %ctaid.x;
	mov.u32 	%r3, %tid.x;
	mad.lo.s32 	%r4, %r1, %r2, %r3;
	mul.wide.s32 	%rd3, %r4, 4;
	add.s64 	%rd4, %rd2, %rd3;
	ld.global.f32 	%f1, [%rd4];
	add.f32 	%f2, %f1, 0f3F800000;
	st.global.f32 	[%rd4], %f2;
	ret;

}


// ===== COMPILED SASS (sm_100) =====

	.target	sm_100

	.elftype	@"ET_EXEC"


//--------------------- .note.nv.tkinfo           --------------------------
	.section	.note.nv.tkinfo,"",@"SHT_NOTE"
	.sectionflags	@"SHF_NOTE_NV_TKINFO"
	.tkinfo
        /*0018*/ 	.word	0x00000002
        /*0030*/ 	.string	""
        /*0030*/ 	.string	"ptxas"
        /*0030*/ 	.string	"Cuda compilation tools, release 13.0, V13.0.88"
        /*0030*/ 	.string	"Build cuda_13.0.r13.0/compiler.36424714_0"
        /*0030*/ 	.string	"-arch sm_100 -m 64 "



//--------------------- .note.nv.cuinfo           --------------------------
	.section	.note.nv.cuinfo,"",@"SHT_NOTE"
	.sectionflags	@"SHF_NOTE_NV_CUINFO"
        /*0018*/ 	.short	0x0002
        /*001a*/ 	.short	0x0064
        /*001c*/ 	.short	0x0082
	.zero		2


//--------------------- .nv.info                  --------------------------
	.section	.nv.info,"",@"SHT_CUDA_INFO"
	.align	4


	//----- nvinfo : EIATTR_REGCOUNT
	.align		4
        /*0000*/ 	.byte	0x04, 0x2f
        /*0002*/ 	.short	(.L_1 - .L_0)
	.align		4
.L_0:
        /*0004*/ 	.word	index@(_Z6kernel14cudaPitchedPtr)
        /*0008*/ 	.word	0x00000008


	//----- nvinfo : EIATTR_FRAME_SIZE
	.align		4
.L_1:
        /*000c*/ 	.byte	0x04, 0x11
        /*000e*/ 	.short	(.L_3 - .L_2)
	.align		4
.L_2:
        /*0010*/ 	.word	index@(_Z6kernel14cudaPitchedPtr)
        /*0014*/ 	.word	0x00000000


	//----- nvinfo : EIATTR_MIN_STACK_SIZE
	.align		4
.L_3:
        /*0018*/ 	.byte	0x04, 0x12
        /*001a*/ 	.short	(.L_5 - .L_4)
	.align		4
.L_4:
        /*001c*/ 	.word	index@(_Z6kernel14cudaPitchedPtr)
        /*0020*/ 	.word	0x00000000
.L_5:


//--------------------- .nv.compat                --------------------------
	.section	.nv.compat,"",@"SHT_CUDA_COMPAT_INFO"
	.align	4
        /*0000*/ 	.byte	0x02, 0x09, 0x00, 0x00, 0x02, 0x02, 0x01, 0x00, 0x02, 0x05, 0x05, 0x00, 0x03, 0x07, 0x01, 0x01
        /*0010*/ 	.byte	0x02, 0x03, 0x00, 0x00, 0x02, 0x06, 0x01, 0x00, 0x04, 0x0b, 0x08, 0x00, 0x09, 0x00, 0x00, 0x00
        /*0020*/ 	.byte	0x00, 0x00, 0x00, 0x00


//--------------------- .nv.info._Z6kernel14cudaPitchedPtr --------------------------
	.section	.nv.info._Z6kernel14cudaPitchedPtr,"",@"SHT_CUDA_INFO"
	.sectionflags	@""
	.align	4


	//----- nvinfo : EIATTR_CUDA_API_VERSION
	.align		4
        /*0000*/ 	.byte	0x04, 0x37
        /*0002*/ 	.short	(.L_7 - .L_6)
.L_6:
        /*0004*/ 	.word	0x00000082


	//----- nvinfo : EIATTR_KPARAM_INFO
	.align		4
.L_7:
        /*0008*/ 	.byte	0x04, 0x17
        /*000a*/ 	.short	(.L_9 - .L_8)
.L_8:
        /*000c*/ 	.word	0x00000000
        /*0010*/ 	.short	0x0000
        /*0012*/ 	.short	0x0000
        /*0014*/ 	.byte	0x00, 0xf0, 0x81, 0x00


	//----- nvinfo : EIATTR_SPARSE_MMA_MASK
	.align		4
.L_9:
        /*0018*/ 	.byte	0x03, 0x50
        /*001a*/ 	.short	0x0000


	//----- nvinfo : EIATTR_MAXREG_COUNT
	.align		4
        /*001c*/ 	.byte	0x03, 0x1b
        /*001e*/ 	.short	0x00ff


	//----- nvinfo : EIATTR_MERCURY_ISA_VERSION
	.align		4
        /*0020*/ 	.byte	0x03, 0x5f
        /*0022*/ 	.short	0x0101


	//----- nvinfo : EIATTR_VRC_CTA_INIT_COUNT
	.align		4
        /*0024*/ 	.byte	0x02, 0x4a
	.zero		1
	.zero		1


	//----- nvinfo : EIATTR_EXIT_INSTR_OFFSETS
	.align		4
        /*0028*/ 	.byte	0x04, 0x1c
        /*002a*/ 	.short	(.L_11 - .L_10)


	//   ....[0]....
.L_10:
        /*002c*/ 	.word	0x000000b0


	//----- nvinfo : EIATTR_CBANK_PARAM_SIZE
	.align		4
.L_11:
        /*0030*/ 	.byte	0x03, 0x19
        /*0032*/ 	.short	0x0020


	//----- nvinfo : EIATTR_PARAM_CBANK
	.align		4
        /*0034*/ 	.byte	0x04, 0x0a
        /*0036*/ 	.short	(.L_13 - .L_12)
	.align		4
.L_12:
        /*0038*/ 	.word	index@(.nv.constant0._Z6kernel14cudaPitchedPtr)
        /*003c*/ 	.short	0x0380
        /*003e*/ 	.short	0x0020


	//----- nvinfo : EIATTR_SW_WAR
	.align		4
.L_13:
        /*0040*/ 	.byte	0x04, 0x36
        /*0042*/ 	.short	(.L_15 - .L_14)
.L_14:
        /*0044*/ 	.word	0x00000008
.L_15:


//--------------------- .nv.callgraph             --------------------------
	.section	.nv.callgraph,"",@"SHT_CUDA_CALLGRAPH"
	.align	4
	.sectionentsize	8
	.align		4
        /*0000*/ 	.word	0x00000000
	.align		4
        /*0004*/ 	.word	0xffffffff
	.align		4
        /*0008*/ 	.word	0x00000000
	.align		4
        /*000c*/ 	.word	0xfffffffe
	.align		4
        /*0010*/ 	.word	0x00000000
	.align		4
        /*0014*/ 	.word	0xfffffffd
	.align		4
        /*0018*/ 	.word	0x00000000
	.align		4
        /*001c*/ 	.word	0xfffffffc


//--------------------- .text._Z6kernel14cudaPitchedPtr --------------------------
	.section	.text._Z6kernel14cudaPitchedPtr,"ax",@progbits
	.align	128
        .global         _Z6kernel14cudaPitchedPtr
        .type           _Z6kernel14cudaPitchedPtr,@function
        .size           _Z6kernel14cudaPitchedPtr,(.L_x_1 - _Z6kernel14cudaPitchedPtr)
        .other          _Z6kernel14cudaPitchedPtr,@"STO_CUDA_ENTRY STV_DEFAULT"
_Z6kernel14cudaPitchedPtr:
.text._Z6kernel14cudaPitchedPtr:
[----:B------:R-:W-:Y:S01]  /*0000*/  LDC R1, c[0x0][0x37c] ;  /* 0x0000df00ff017b82 */ /* 0x000fe20000000800 */
[----:B------:R-:W0:Y:S07]  /*0010*/  S2R R5, SR_CTAID.X ;  /* 0x0000000000057919 */ /* 0x000e2e0000002500 */
[----:B------:R-:W1:Y:S01]  /*0020*/  LDC.64 R2, c[0x0][0x380] ;  /* 0x0000e000ff027b82 */ /* 0x000e620000000a00 */
[----:B------:R-:W0:Y:S01]  /*0030*/  LDCU UR6, c[0x0][0x360] ;  /* 0x00006c00ff0677ac */ /* 0x000e220008000800 */
[----:B------:R-:W0:Y:S01]  /*0040*/  S2R R0, SR_TID.X ;  /* 0x0000000000007919 */ /* 0x000e220000002100 */
[----:B------:R-:W2:Y:S01]  /*0050*/  LDCU.64 UR4, c[0x0][0x358] ;  /* 0x00006b00ff0477ac */ /* 0x000ea20008000a00 */
[----:B0-----:R-:W-:-:S04]  /*0060*/  IMAD R5, R5, UR6, R0 ;  /* 0x0000000605057c24 */ /* 0x001fc8000f8e0200 */
[----:B-1----:R-:W-:-:S05]  /*0070*/  IMAD.WIDE R2, R5, 0x4, R2 ;  /* 0x0000000405027825 */ /* 0x002fca00078e0202 */
[----:B--2---:R-:W2:Y:S02]  /*0080*/  LDG.E R0, desc[UR4][R2.64] ;  /* 0x0000000402007981 */ /* 0x004ea4000c1e1900 */
[----:B--2---:R-:W-:-:S05]  /*0090*/  FADD R5, R0, 1 ;  /* 0x3f80000000057421 */ /* 0x004fca0000000000 */
[----:B------:R-:W-:Y:S01]  /*00a0*/  STG.E desc[UR4][R2.64], R5 ;  /* 0x0000000502007986 */ /* 0x000fe2000c101904 */
[----:B------:R-:W-:Y:S05]  /*00b0*/  EXIT ;  /* 0x000000000000794d */ /* 0x000fea0003800000 */
.L_x_0:
[----:B------:R-:W-:-:S00]  /*00c0*/  BRA `(.L_x_0) ;  /* 0xfffffffc00fc7947 */ /* 0x000fc0000383ffff */
[----:B------:R-:W-:-:S00]  /*00d0*/  NOP ;  /* 0x0000000000007918 */ /* 0x000fc00000000000 */
        /* <DEDUP_REMOVED lines=10> */
.L_x_1:


//--------------------- .nv.shared.reserved.0     --------------------------
	.section	.nv.shared.reserved.0,"aw",@nobits
	.weak		__nv_reservedSMEM_offset_0_alias
	.size		__nv_reservedSMEM_offset_0_alias, 0, 64
	.other		__nv_reservedSMEM_offset_0_alias,@"STO_CUDA_RESERVED_SHARED STV_DEFAULT"
__nv_reservedSMEM_offset_0_alias:
	.zero		0
	.zero		64


//--------------------- .nv.constant0._Z6kernel14cudaPitchedPtr --------------------------
	.section	.nv.constant0._Z6kernel14cudaPitchedPtr,"a",@progbits
	.sectionflags	@""
	.align	4
.nv.constant0._Z6kernel14cudaPitchedPtr:
	.zero		928


//--------------------- SYMBOLS --------------------------

	.type		.nv.reservedSmem.offset0,@object
	.size		.nv.reservedSmem.offset0,0x4
